	.headerflags	@"EF_CUDA_TEXMODE_UNIFIED EF_CUDA_64BIT_ADDRESS EF_CUDA_ACCELERATORS EF_CUDA_SM90 EF_CUDA_VIRTUAL_SM(EF_CUDA_SM90)"
	.elftype	@"ET_EXEC"


//--------------------- .nv.info                  --------------------------
	.section	.nv.info,"",@"SHT_CUDA_INFO"
	.align	4


	//----- nvinfo : EIATTR_REGCOUNT
	.align		4
        /*0000*/ 	.byte	0x04, 0x2f
        /*0002*/ 	.short	(.L_1 - .L_0)
	.align		4
.L_0:
        /*0004*/ 	.word	index@(triton_poi_fused__unsafe_index_add_mul_sub_24)
        /*0008*/ 	.word	0x00000019


	//----- nvinfo : EIATTR_MIN_STACK_SIZE
	.align		4
.L_1:
        /*000c*/ 	.byte	0x04, 0x12
        /*000e*/ 	.short	(.L_3 - .L_2)
	.align		4
.L_2:
        /*0010*/ 	.word	index@(triton_poi_fused__unsafe_index_add_mul_sub_24)
        /*0014*/ 	.word	0x00000000


	//----- nvinfo : EIATTR_FRAME_SIZE
	.align		4
.L_3:
        /*0018*/ 	.byte	0x04, 0x11
        /*001a*/ 	.short	(.L_5 - .L_4)
	.align		4
.L_4:
        /*001c*/ 	.word	index@(triton_poi_fused__unsafe_index_add_mul_sub_24)
        /*0020*/ 	.word	0x00000000


	//----- nvinfo : EIATTR_MIN_STACK_SIZE
	.align		4
.L_5:
        /*0024*/ 	.byte	0x04, 0x12
        /*0026*/ 	.short	(.L_7 - .L_6)
	.align		4
.L_6:
        /*0028*/ 	.word	index@(triton_poi_fused__unsafe_index_add_mul_sub_24)
        /*002c*/ 	.word	0x00000000
.L_7:


//--------------------- .nv.info.triton_poi_fused__unsafe_index_add_mul_sub_24 --------------------------
	.section	.nv.info.triton_poi_fused__unsafe_index_add_mul_sub_24,"",@"SHT_CUDA_INFO"
	.sectionflags	@""
	.align	4


	//----- nvinfo : EIATTR_CUDA_API_VERSION
	.align		4
        /*0000*/ 	.byte	0x04, 0x37
        /*0002*/ 	.short	(.L_9 - .L_8)
.L_8:
        /*0004*/ 	.word	0x0000007c


	//----- nvinfo : EIATTR_KPARAM_INFO
	.align		4
.L_9:
        /*0008*/ 	.byte	0x04, 0x17
        /*000a*/ 	.short	(.L_11 - .L_10)
.L_10:
        /*000c*/ 	.word	0x00000000
        /*0010*/ 	.short	0x0006
        /*0012*/ 	.short	0x0030
        /*0014*/ 	.byte	0x00, 0xf0, 0x11, 0x00


	//----- nvinfo : EIATTR_KPARAM_INFO
	.align		4
.L_11:
        /*0018*/ 	.byte	0x04, 0x17
        /*001a*/ 	.short	(.L_13 - .L_12)
.L_12:
        /*001c*/ 	.word	0x00000000
        /*0020*/ 	.short	0x0005
        /*0022*/ 	.short	0x0028
        /*0024*/ 	.byte	0x00, 0xf4, 0x21, 0x00


	//----- nvinfo : EIATTR_KPARAM_INFO
	.align		4
.L_13:
        /*0028*/ 	.byte	0x04, 0x17
        /*002a*/ 	.short	(.L_15 - .L_14)
.L_14:
        /*002c*/ 	.word	0x00000000
        /*0030*/ 	.short	0x0004
        /*0032*/ 	.short	0x0020
        /*0034*/ 	.byte	0x00, 0xf4, 0x21, 0x00


	//----- nvinfo : EIATTR_KPARAM_INFO
	.align		4
.L_15:
        /*0038*/ 	.byte	0x04, 0x17
        /*003a*/ 	.short	(.L_17 - .L_16)
.L_16:
        /*003c*/ 	.word	0x00000000
        /*0040*/ 	.short	0x0003
        /*0042*/ 	.short	0x0018
        /*0044*/ 	.byte	0x00, 0xf4, 0x21, 0x00


	//----- nvinfo : EIATTR_KPARAM_INFO
	.align		4
.L_17:
        /*0048*/ 	.byte	0x04, 0x17
        /*004a*/ 	.short	(.L_19 - .L_18)
.L_18:
        /*004c*/ 	.word	0x00000000
        /*0050*/ 	.short	0x0002
        /*0052*/ 	.short	0x0010
        /*0054*/ 	.byte	0x00, 0xf4, 0x21, 0x00


	//----- nvinfo : EIATTR_KPARAM_INFO
	.align		4
.L_19:
        /*0058*/ 	.byte	0x04, 0x17
        /*005a*/ 	.short	(.L_21 - .L_20)
.L_20:
        /*005c*/ 	.word	0x00000000
        /*0060*/ 	.short	0x0001
        /*0062*/ 	.short	0x0008
        /*0064*/ 	.byte	0x00, 0xf4, 0x21, 0x00


	//----- nvinfo : EIATTR_KPARAM_INFO
	.align		4
.L_21:
        /*0068*/ 	.byte	0x04, 0x17
        /*006a*/ 	.short	(.L_23 - .L_22)
.L_22:
        /*006c*/ 	.word	0x00000000
        /*0070*/ 	.short	0x0000
        /*0072*/ 	.short	0x0000
        /*0074*/ 	.byte	0x00, 0xf4, 0x21, 0x00


	//----- nvinfo : EIATTR_SPARSE_MMA_MASK
	.align		4
.L_23:
        /*0078*/ 	.byte	0x03, 0x50
        /*007a*/ 	.short	0x0000


	//----- nvinfo : EIATTR_MAXREG_COUNT
	.align		4
        /*007c*/ 	.byte	0x03, 0x1b
        /*007e*/ 	.short	0x00ff


	//----- nvinfo : EIATTR_EXIT_INSTR_OFFSETS
	.align		4
        /*0080*/ 	.byte	0x04, 0x1c
        /*0082*/ 	.short	(.L_25 - .L_24)


	//   ....[0]....
.L_24:
        /*0084*/ 	.word	0x000004e0


	//----- nvinfo : EIATTR_REQNTID
	.align		4
.L_25:
        /*0088*/ 	.byte	0x04, 0x10
        /*008a*/ 	.short	(.L_27 - .L_26)
.L_26:
        /*008c*/ 	.word	0x00000100
        /*0090*/ 	.word	0x00000001
        /*0094*/ 	.word	0x00000001


	//----- nvinfo : EIATTR_CBANK_PARAM_SIZE
	.align		4
.L_27:
        /*0098*/ 	.byte	0x03, 0x19
        /*009a*/ 	.short	0x0034


	//----- nvinfo : EIATTR_PARAM_CBANK
	.align		4
        /*009c*/ 	.byte	0x04, 0x0a
        /*009e*/ 	.short	(.L_29 - .L_28)
	.align		4
.L_28:
        /*00a0*/ 	.word	index@(.nv.constant0.triton_poi_fused__unsafe_index_add_mul_sub_24)
        /*00a4*/ 	.short	0x0210
        /*00a6*/ 	.short	0x0034


	//----- nvinfo : EIATTR_SW_WAR
	.align		4
.L_29:
        /*00a8*/ 	.byte	0x04, 0x36
        /*00aa*/ 	.short	(.L_31 - .L_30)
.L_30:
        /*00ac*/ 	.word	0x00000008
.L_31:


//--------------------- .nv.callgraph             --------------------------
	.section	.nv.callgraph,"",@"SHT_CUDA_CALLGRAPH"
	.align	4
	.sectionentsize	8
	.align		4
        /*0000*/ 	.word	0x00000000
	.align		4
        /*0004*/ 	.word	0xffffffff
	.align		4
        /*0008*/ 	.word	0x00000000
	.align		4
        /*000c*/ 	.word	0xfffffffe
	.align		4
        /*0010*/ 	.word	0x00000000
	.align		4
        /*0014*/ 	.word	0xfffffffd
	.align		4
        /*0018*/ 	.word	0x00000000
	.align		4
        /*001c*/ 	.word	0xfffffffc


//--------------------- .text.triton_poi_fused__unsafe_index_add_mul_sub_24 --------------------------
	.section	.text.triton_poi_fused__unsafe_index_add_mul_sub_24,"ax",@progbits
	.align	128
        .global         triton_poi_fused__unsafe_index_add_mul_sub_24
        .type           triton_poi_fused__unsafe_index_add_mul_sub_24,@function
        .size           triton_poi_fused__unsafe_index_add_mul_sub_24,(.L_x_1 - triton_poi_fused__unsafe_index_add_mul_sub_24)
        .other          triton_poi_fused__unsafe_index_add_mul_sub_24,@"STO_CUDA_ENTRY STV_DEFAULT"
triton_poi_fused__unsafe_index_add_mul_sub_24:
.text.triton_poi_fused__unsafe_index_add_mul_sub_24:
[----:B------:R-:W-:Y:S01]  /*0000*/  LDC R1, c[0x0][0x28] ;  /* 0x00000a00ff017b82 */ /* 0x000fe20000000800 */
[----:B------:R-:W1:Y:S07]  /*0010*/  S2R R0, SR_TID.X ;  /* 0x0000000000007919 */ /* 0x000e6e0000002100 */
[----:B------:R-:W2:Y:S01]  /*0020*/  LDC.64 R14, c[0x0][0x210] ;  /* 0x00008400ff0e7b82 */ /* 0x000ea20000000a00 */
[----:B------:R-:W-:Y:S01]  /*0030*/  ULDC.64 UR4, c[0x0][0x208] ;  /* 0x0000820000047ab9 */ /* 0x000fe20000000a00 */
[----:B------:R-:W-:Y:S01]  /*0040*/  ULDC.64 UR6, c[0x0][0x220] ;  /* 0x0000880000067ab9 */ /* 0x000fe20000000a00 */
[----:B------:R-:W3:Y:S05]  /*0050*/  S2R R3, SR_CTAID.X ;  /* 0x0000000000037919 */ /* 0x000eea0000002500 */
[----:B------:R-:W4:Y:S01]  /*0060*/  LDC.64 R8, c[0x0][0x218] ;  /* 0x00008600ff087b82 */ /* 0x000f220000000a00 */
[----:B-1----:R-:W-:-:S05]  /*0070*/  IMAD.SHL.U32 R0, R0, 0x2, RZ ;  /* 0x0000000200007824 */ /* 0x002fca00078e00ff */
[----:B------:R-:W-:-:S05]  /*0080*/  LOP3.LUT R0, R0, 0x1fe, RZ, 0xc0, !PT ;  /* 0x000001fe00007812 */ /* 0x000fca00078ec0ff */
[----:B---3--:R-:W-:-:S05]  /*0090*/  IMAD R0, R3, 0x200, R0 ;  /* 0x0000020003007824 */ /* 0x008fca00078e0200 */
[----:B------:R-:W-:-:S04]  /*00a0*/  SHF.R.S32.HI R5, RZ, 0x1f, R0 ;  /* 0x0000001fff057819 */ /* 0x000fc80000011400 */
[----:B------:R-:W-:-:S04]  /*00b0*/  LEA.HI R2, R5, R0, RZ, 0x5 ;  /* 0x0000000005027211 */ /* 0x000fc800078f28ff */
[----:B------:R-:W-:Y:S02]  /*00c0*/  SHF.R.S32.HI R4, RZ, 0x5, R2 ;  /* 0x00000005ff047819 */ /* 0x000fe40000011402 */
[----:B------:R-:W-:Y:S02]  /*00d0*/  LOP3.LUT R7, R2, 0xffffffe0, RZ, 0xc0, !PT ;  /* 0xffffffe002077812 */ /* 0x000fe400078ec0ff */
[----:B------:R-:W-:-:S04]  /*00e0*/  LEA.HI R5, R4, R4, RZ, 0x5 ;  /* 0x0000000404057211 */ /* 0x000fc800078f28ff */
[----:B------:R-:W-:-:S05]  /*00f0*/  LOP3.LUT R5, R5, 0xffffffe0, RZ, 0xc0, !PT ;  /* 0xffffffe005057812 */ /* 0x000fca00078ec0ff */
[----:B------:R-:W-:-:S04]  /*0100*/  IMAD.IADD R5, R4, 0x1, -R5 ;  /* 0x0000000104057824 */ /* 0x000fc800078e0a05 */
[----:B--2---:R-:W-:Y:S02]  /*0110*/  IMAD.WIDE R14, R5, 0x8, R14 ;  /* 0x00000008050e7825 */ /* 0x004fe400078e020e */
[----:B------:R-:W1:Y:S04]  /*0120*/  LDC.64 R4, c[0x0][0x228] ;  /* 0x00008a00ff047b82 */ /* 0x000e680000000a00 */
[----:B------:R-:W2:Y:S01]  /*0130*/  LDG.E.EL.64 R14, desc[UR4][R14.64] ;  /* 0x000000040e0e7981 */ /* 0x000ea2000c2e1b00 */
[----:B------:R-:W-:-:S04]  /*0140*/  IMAD.IADD R12, R0, 0x1, -R7 ;  /* 0x00000001000c7824 */ /* 0x000fc800078e0a07 */
[----:B----4-:R-:W-:-:S06]  /*0150*/  IMAD.WIDE R8, R12, 0x8, R8 ;  /* 0x000000080c087825 */ /* 0x010fcc00078e0208 */
[----:B------:R-:W3:Y:S01]  /*0160*/  LDG.E.EL.128 R8, desc[UR4][R8.64] ;  /* 0x0000000408087981 */ /* 0x000ee2000c2e1d00 */
[----:B-1----:R-:W-:-:S06]  /*0170*/  IMAD.WIDE R4, R12, 0x8, R4 ;  /* 0x000000080c047825 */ /* 0x002fcc00078e0204 */
[----:B------:R-:W4:Y:S01]  /*0180*/  LDG.E.EL.128 R4, desc[UR4][R4.64] ;  /* 0x0000000404047981 */ /* 0x000f22000c2e1d00 */
[----:B------:R-:W-:-:S04]  /*0190*/  SHF.R.S32.HI R3, RZ, 0x16, R3 ;  /* 0x00000016ff037819 */ /* 0x000fc80000011403 */
[----:B------:R-:W-:-:S04]  /*01a0*/  SGXT R3, R3, 0x1 ;  /* 0x000000010303781a */ /* 0x000fc80000000200 */
[----:B------:R-:W-:Y:S02]  /*01b0*/  LEA.HI R3, R3, R0, RZ, 0xa ;  /* 0x0000000003037211 */ /* 0x000fe400078f50ff */
[----:B--2---:R-:W-:-:S04]  /*01c0*/  SHF.R.U32.HI R13, RZ, 0x1b, R15 ;  /* 0x0000001bff0d7819 */ /* 0x004fc8000001160f */
[----:B------:R-:W-:-:S04]  /*01d0*/  LOP3.LUT R13, R13, 0x10, RZ, 0xc0, !PT ;  /* 0x000000100d0d7812 */ /* 0x000fc800078ec0ff */
[----:B------:R-:W-:Y:S02]  /*01e0*/  IADD3 R16, P0, R14, R13, RZ ;  /* 0x0000000d0e107210 */ /* 0x000fe40007f1e0ff */
[----:B---3--:R-:W-:-:S03]  /*01f0*/  SHF.R.U32.HI R19, RZ, 0x19, R9 ;  /* 0x00000019ff137819 */ /* 0x008fc60000011609 */
[----:B------:R-:W-:Y:S01]  /*0200*/  IMAD.X R13, RZ, RZ, R15, P0 ;  /* 0x000000ffff0d7224 */ /* 0x000fe200000e060f */
[----:B------:R-:W-:Y:S01]  /*0210*/  LEA R2, P0, R8, UR6, 0x2 ;  /* 0x0000000608027c11 */ /* 0x000fe2000f8010ff */
[----:B------:R-:W-:Y:S01]  /*0220*/  IMAD.SHL.U32 R14, R16, 0x40, RZ ;  /* 0x00000040100e7824 */ /* 0x000fe200078e00ff */
[----:B------:R-:W-:Y:S02]  /*0230*/  SHF.R.U32.HI R15, RZ, 0x19, R11 ;  /* 0x00000019ff0f7819 */ /* 0x000fe4000001160b */
[----:B------:R-:W-:Y:S02]  /*0240*/  LEA R17, P1, R10, UR6, 0x2 ;  /* 0x000000060a117c11 */ /* 0x000fe4000f8210ff */
[----:B------:R-:W-:Y:S02]  /*0250*/  LEA.HI.X R18, R8, UR7, R9, 0x2, P0 ;  /* 0x0000000708127c11 */ /* 0x000fe400080f1409 */
[----:B------:R-:W-:Y:S02]  /*0260*/  SHF.L.U64.HI R13, R16, 0x6, R13 ;  /* 0x00000006100d7819 */ /* 0x000fe4000001020d */
[----:B------:R-:W-:-:S02]  /*0270*/  LOP3.LUT R15, R15, 0x40, RZ, 0xc0, !PT ;  /* 0x000000400f0f7812 */ /* 0x000fc400078ec0ff */
[----:B----4-:R-:W-:Y:S02]  /*0280*/  LEA R9, P4, R4, UR6, 0x2 ;  /* 0x0000000604097c11 */ /* 0x010fe4000f8810ff */
[----:B------:R-:W-:Y:S02]  /*0290*/  LEA.HI.X R16, R10, UR7, R11, 0x2, P1 ;  /* 0x000000070a107c11 */ /* 0x000fe400088f140b */
[--C-:B------:R-:W-:Y:S02]  /*02a0*/  SHF.R.U32.HI R11, RZ, 0x19, R5.reuse ;  /* 0x00000019ff0b7819 */ /* 0x100fe40000011605 */
[----:B------:R-:W-:Y:S02]  /*02b0*/  LEA.HI.X R20, R4, UR7, R5, 0x2, P4 ;  /* 0x0000000704147c11 */ /* 0x000fe4000a0f1405 */
[----:B------:R-:W1:Y:S01]  /*02c0*/  LDC.64 R4, c[0x0][0x230] ;  /* 0x00008c00ff047b82 */ /* 0x000e620000000a00 */
[----:B------:R-:W-:Y:S02]  /*02d0*/  IADD3 R8, P2, P3, R14, R17, R15 ;  /* 0x000000110e087210 */ /* 0x000fe40007b5e00f */
[----:B------:R-:W-:-:S02]  /*02e0*/  LOP3.LUT R19, R19, 0x40, RZ, 0xc0, !PT ;  /* 0x0000004013137812 */ /* 0x000fc400078ec0ff */
[----:B------:R-:W-:Y:S02]  /*02f0*/  LEA R15, P4, R6, UR6, 0x2 ;  /* 0x00000006060f7c11 */ /* 0x000fe4000f8810ff */
[----:B------:R-:W-:Y:S02]  /*0300*/  SHF.R.U32.HI R10, RZ, 0x19, R7 ;  /* 0x00000019ff0a7819 */ /* 0x000fe40000011607 */
[----:B------:R-:W-:Y:S02]  /*0310*/  LOP3.LUT R11, R11, 0x40, RZ, 0xc0, !PT ;  /* 0x000000400b0b7812 */ /* 0x000fe400078ec0ff */
[----:B------:R-:W-:Y:S02]  /*0320*/  IADD3 R2, P0, P1, R14, R2, R19 ;  /* 0x000000020e027210 */ /* 0x000fe4000791e013 */
[----:B------:R-:W-:Y:S02]  /*0330*/  LEA.HI.X R22, R6, UR7, R7, 0x2, P4 ;  /* 0x0000000706167c11 */ /* 0x000fe4000a0f1407 */
[----:B------:R-:W-:-:S02]  /*0340*/  LOP3.LUT R7, R10, 0x40, RZ, 0xc0, !PT ;  /* 0x000000400a077812 */ /* 0x000fc400078ec0ff */
[C---:B------:R-:W-:Y:S02]  /*0350*/  IADD3 R6, P4, P5, R14.reuse, R9, R11 ;  /* 0x000000090e067210 */ /* 0x040fe40007d9e00b */
[----:B------:R-:W-:Y:S02]  /*0360*/  SHF.R.S32.HI R11, RZ, 0xa, R3 ;  /* 0x0000000aff0b7819 */ /* 0x000fe40000011403 */
[----:B------:R-:W-:Y:S02]  /*0370*/  IADD3.X R3, R13, R18, RZ, P0, P1 ;  /* 0x000000120d037210 */ /* 0x000fe400007e24ff */
[----:B------:R-:W-:Y:S01]  /*0380*/  IADD3 R10, P0, P1, R14, R15, R7 ;  /* 0x0000000f0e0a7210 */ /* 0x000fe2000791e007 */
[----:B------:R-:W-:Y:S01]  /*0390*/  IMAD.SHL.U32 R15, R11, 0x100, RZ ;  /* 0x000001000b0f7824 */ /* 0x000fe200078e00ff */
[C---:B------:R-:W-:Y:S02]  /*03a0*/  IADD3.X R9, R13.reuse, R16, RZ, P2, P3 ;  /* 0x000000100d097210 */ /* 0x040fe400017e64ff */
[----:B------:R-:W-:Y:S01]  /*03b0*/  IADD3.X R7, R13, R20, RZ, P4, P5 ;  /* 0x000000140d077210 */ /* 0x000fe200027ea4ff */
[----:B------:R-:W-:Y:S01]  /*03c0*/  IMAD.WIDE R2, R15, 0x4, R2 ;  /* 0x000000040f027825 */ /* 0x000fe200078e0202 */
[----:B------:R-:W-:-:S03]  /*03d0*/  IADD3.X R11, R13, R22, RZ, P0, P1 ;  /* 0x000000160d0b7210 */ /* 0x000fc600007e24ff */
[C---:B------:R-:W-:Y:S02]  /*03e0*/  IMAD.WIDE R8, R15.reuse, 0x4, R8 ;  /* 0x000000040f087825 */ /* 0x040fe400078e0208 */
[----:B------:R-:W2:Y:S02]  /*03f0*/  LDG.E.EL R3, desc[UR4][R2.64] ;  /* 0x0000000402037981 */ /* 0x000ea4000c2e1900 */
[C---:B------:R-:W-:Y:S02]  /*0400*/  IMAD.WIDE R6, R15.reuse, 0x4, R6 ;  /* 0x000000040f067825 */ /* 0x040fe400078e0206 */
[----:B------:R-:W3:Y:S02]  /*0410*/  LDG.E.EL R8, desc[UR4][R8.64] ;  /* 0x0000000408087981 */ /* 0x000ee4000c2e1900 */
[----:B------:R-:W-:Y:S02]  /*0420*/  IMAD.WIDE R10, R15, 0x4, R10 ;  /* 0x000000040f0a7825 */ /* 0x000fe400078e020a */
[----:B------:R-:W2:Y:S02]  /*0430*/  LDG.E.EL R6, desc[UR4][R6.64] ;  /* 0x0000000406067981 */ /* 0x000ea4000c2e1900 */
[----:B-1----:R-:W-:-:S02]  /*0440*/  IMAD.WIDE R4, R12, 0x4, R4 ;  /* 0x000000040c047825 */ /* 0x002fc400078e0204 */
[----:B------:R-:W3:Y:S01]  /*0450*/  LDG.E.EL R11, desc[UR4][R10.64] ;  /* 0x000000040a0b7981 */ /* 0x000ee2000c2e1900 */
[----:B------:R-:W1:Y:S03]  /*0460*/  LDC.64 R12, c[0x0][0x238] ;  /* 0x00008e00ff0c7b82 */ /* 0x000e660000000a00 */
[----:B------:R-:W4:Y:S01]  /*0470*/  LDG.E.EL.64 R4, desc[UR4][R4.64] ;  /* 0x0000000404047981 */ /* 0x000f22000c2e1b00 */
[----:B-1----:R-:W-:-:S04]  /*0480*/  IMAD.WIDE R12, R0, 0x4, R12 ;  /* 0x00000004000c7825 */ /* 0x002fc800078e020c */
[----:B--2---:R-:W-:Y:S01]  /*0490*/  FADD R14, -R3, R6 ;  /* 0x00000006030e7221 */ /* 0x004fe20000000100 */
[----:B---3--:R-:W-:-:S03]  /*04a0*/  FADD R15, -R8, R11 ;  /* 0x0000000b080f7221 */ /* 0x008fc60000000100 */
[----:B----4-:R-:W-:Y:S01]  /*04b0*/  FFMA R14, R4, R14, R3 ;  /* 0x0000000e040e7223 */ /* 0x010fe20000000003 */
[----:B------:R-:W-:-:S05]  /*04c0*/  FFMA R15, R5, R15, R8 ;  /* 0x0000000f050f7223 */ /* 0x000fca0000000008 */
[----:B------:R-:W-:Y:S01]  /*04d0*/  STG.E.64 desc[UR4][R12.64], R14 ;  /* 0x0000000e0c007986 */ /* 0x000fe2000c101b04 */
[----:B------:R-:W-:Y:S05]  /*04e0*/  EXIT ;  /* 0x000000000000794d */ /* 0x000fea0003800000 */
.L_x_0:
[----:B------:R-:W-:-:S00]  /*04f0*/  BRA `(.L_x_0) ;  /* 0xfffffffc00fc7947 */ /* 0x000fc0000383ffff */
[----:B------:R-:W-:-:S00]  /*0500*/  NOP ;  /* 0x0000000000007918 */ /* 0x000fc00000000000 */
[----:B------:R-:W-:-:S00]  /*0510*/  NOP ;  /* 0x0000000000007918 */ /* 0x000fc00000000000 */
[----:B------:R-:W-:-:S00]  /*0520*/  NOP ;  /* 0x0000000000007918 */ /* 0x000fc00000000000 */
[----:B------:R-:W-:-:S00]  /*0530*/  NOP ;  /* 0x0000000000007918 */ /* 0x000fc00000000000 */
[----:B------:R-:W-:-:S00]  /*0540*/  NOP ;  /* 0x0000000000007918 */ /* 0x000fc00000000000 */
[----:B------:R-:W-:-:S00]  /*0550*/  NOP ;  /* 0x0000000000007918 */ /* 0x000fc00000000000 */
[----:B------:R-:W-:-:S00]  /*0560*/  NOP ;  /* 0x0000000000007918 */ /* 0x000fc00000000000 */
[----:B------:R-:W-:-:S00]  /*0570*/  NOP ;  /* 0x0000000000007918 */ /* 0x000fc00000000000 */
.L_x_1:


//--------------------- .nv.constant0.triton_poi_fused__unsafe_index_add_mul_sub_24 --------------------------
	.section	.nv.constant0.triton_poi_fused__unsafe_index_add_mul_sub_24,"a",@progbits
	.sectionflags	@""
	.align	4
.nv.constant0.triton_poi_fused__unsafe_index_add_mul_sub_24:
	.zero		580
